//
// Generated by NVIDIA NVVM Compiler
//
// Compiler Build ID: CL-36424714
// Cuda compilation tools, release 13.0, V13.0.88
// Based on NVVM 20.0.0
//

.version 9.0
.target sm_100
.address_size 64

	// .globl	_Z7NaiveMMPKiS0_Pi
// _ZZ7NaiveMMPKiS0_PiE2sA has been demoted
// _ZZ7NaiveMMPKiS0_PiE2sB has been demoted

.visible .entry _Z7NaiveMMPKiS0_Pi(
	.param .u64 .ptr .align 1 _Z7NaiveMMPKiS0_Pi_param_0,
	.param .u64 .ptr .align 1 _Z7NaiveMMPKiS0_Pi_param_1,
	.param .u64 .ptr .align 1 _Z7NaiveMMPKiS0_Pi_param_2
)
{
	.reg .b32 	%r<43>;
	.reg .b64 	%rd<19>;
	// demoted variable
	.shared .align 4 .b8 _ZZ7NaiveMMPKiS0_PiE2sA[64];
	// demoted variable
	.shared .align 4 .b8 _ZZ7NaiveMMPKiS0_PiE2sB[64];
	ld.param.u64 	%rd1, [_Z7NaiveMMPKiS0_Pi_param_0];
	ld.param.u64 	%rd2, [_Z7NaiveMMPKiS0_Pi_param_1];
	ld.param.u64 	%rd3, [_Z7NaiveMMPKiS0_Pi_param_2];
	cvta.to.global.u64 	%rd4, %rd3;
	cvta.to.global.u64 	%rd5, %rd2;
	cvta.to.global.u64 	%rd6, %rd1;
	mov.u32 	%r1, %ctaid.y;
	mov.u32 	%r2, %tid.y;
	mov.u32 	%r3, %ctaid.x;
	shl.b32 	%r4, %r3, 2;
	mov.u32 	%r5, %tid.x;
	add.s32 	%r6, %r4, %r5;
	shl.b32 	%r7, %r1, 6;
	shl.b32 	%r8, %r2, 4;
	add.s32 	%r9, %r7, %r8;
	add.s32 	%r10, %r9, %r5;
	mov.u32 	%r11, _ZZ7NaiveMMPKiS0_PiE2sA;
	add.s32 	%r12, %r11, %r8;
	shl.b32 	%r13, %r5, 2;
	add.s32 	%r14, %r12, %r13;
	add.s32 	%r15, %r6, %r8;
	mov.u32 	%r16, _ZZ7NaiveMMPKiS0_PiE2sB;
	add.s32 	%r17, %r16, %r13;
	add.s32 	%r18, %r17, %r8;
	add.s32 	%r19, %r9, %r6;
	mul.wide.s32 	%rd7, %r19, 4;
	add.s64 	%rd8, %rd4, %rd7;
	mul.wide.u32 	%rd9, %r10, 4;
	add.s64 	%rd10, %rd6, %rd9;
	ld.global.u32 	%r20, [%rd10];
	st.shared.u32 	[%r14], %r20;
	mul.wide.u32 	%rd11, %r15, 4;
	add.s64 	%rd12, %rd5, %rd11;
	ld.global.u32 	%r21, [%rd12];
	st.shared.u32 	[%r18], %r21;
	bar.sync 	0;
	ld.shared.u32 	%r22, [%r12+12];
	ld.shared.u32 	%r23, [%r17+48];
	mul.lo.s32 	%r24, %r23, %r22;
	st.global.u32 	[%rd8], %r24;
	ld.global.u32 	%r25, [%rd10+16];
	st.shared.u32 	[%r14], %r25;
	add.s32 	%r26, %r15, 64;
	mul.wide.u32 	%rd13, %r26, 4;
	add.s64 	%rd14, %rd5, %rd13;
	ld.global.u32 	%r27, [%rd14];
	st.shared.u32 	[%r18], %r27;
	bar.sync 	0;
	ld.shared.u32 	%r28, [%r12+12];
	ld.shared.u32 	%r29, [%r17+48];
	mul.lo.s32 	%r30, %r29, %r28;
	st.global.u32 	[%rd8], %r30;
	ld.global.u32 	%r31, [%rd10+32];
	st.shared.u32 	[%r14], %r31;
	add.s32 	%r32, %r15, 128;
	mul.wide.u32 	%rd15, %r32, 4;
	add.s64 	%rd16, %rd5, %rd15;
	ld.global.u32 	%r33, [%rd16];
	st.shared.u32 	[%r18], %r33;
	bar.sync 	0;
	ld.shared.u32 	%r34, [%r12+12];
	ld.shared.u32 	%r35, [%r17+48];
	mul.lo.s32 	%r36, %r35, %r34;
	st.global.u32 	[%rd8], %r36;
	ld.global.u32 	%r37, [%rd10+48];
	st.shared.u32 	[%r14], %r37;
	add.s32 	%r38, %r15, 192;
	mul.wide.u32 	%rd17, %r38, 4;
	add.s64 	%rd18, %rd5, %rd17;
	ld.global.u32 	%r39, [%rd18];
	st.shared.u32 	[%r18], %r39;
	bar.sync 	0;
	ld.shared.u32 	%r40, [%r12+12];
	ld.shared.u32 	%r41, [%r17+48];
	mul.lo.s32 	%r42, %r41, %r40;
	st.global.u32 	[%rd8], %r42;
	ret;

}


// ===== COMPILED SASS (sm_100) =====

	.target	sm_100

	.elftype	@"ET_EXEC"


//--------------------- .note.nv.tkinfo           --------------------------
	.section	.note.nv.tkinfo,"",@"SHT_NOTE"
	.sectionflags	@"SHF_NOTE_NV_TKINFO"
	.tkinfo
        /*0018*/ 	.word	0x00000002
        /*0030*/ 	.string	""
        /*0030*/ 	.string	"ptxas"
        /*0030*/ 	.string	"Cuda compilation tools, release 13.0, V13.0.88"
        /*0030*/ 	.string	"Build cuda_13.0.r13.0/compiler.36424714_0"
        /*0030*/ 	.string	"-arch sm_100 -m 64 "



//--------------------- .note.nv.cuinfo           --------------------------
	.section	.note.nv.cuinfo,"",@"SHT_NOTE"
	.sectionflags	@"SHF_NOTE_NV_CUINFO"
        /*0018*/ 	.short	0x0002
        /*001a*/ 	.short	0x0064
        /*001c*/ 	.short	0x0082
	.zero		2


//--------------------- .nv.info                  --------------------------
	.section	.nv.info,"",@"SHT_CUDA_INFO"
	.align	4


	//----- nvinfo : EIATTR_REGCOUNT
	.align		4
        /*0000*/ 	.byte	0x04, 0x2f
        /*0002*/ 	.short	(.L_1 - .L_0)
	.align		4
.L_0:
        /*0004*/ 	.word	index@(_Z7NaiveMMPKiS0_Pi)
        /*0008*/ 	.word	0x0000001a


	//----- nvinfo : EIATTR_FRAME_SIZE
	.align		4
.L_1:
        /*000c*/ 	.byte	0x04, 0x11
        /*000e*/ 	.short	(.L_3 - .L_2)
	.align		4
.L_2:
        /*0010*/ 	.word	index@(_Z7NaiveMMPKiS0_Pi)
        /*0014*/ 	.word	0x00000000


	//----- nvinfo : EIATTR_MIN_STACK_SIZE
	.align		4
.L_3:
        /*0018*/ 	.byte	0x04, 0x12
        /*001a*/ 	.short	(.L_5 - .L_4)
	.align		4
.L_4:
        /*001c*/ 	.word	index@(_Z7NaiveMMPKiS0_Pi)
        /*0020*/ 	.word	0x00000000
.L_5:


//--------------------- .nv.compat                --------------------------
	.section	.nv.compat,"",@"SHT_CUDA_COMPAT_INFO"
	.align	4
        /*0000*/ 	.byte	0x02, 0x09, 0x00, 0x00, 0x02, 0x02, 0x01, 0x00, 0x02, 0x05, 0x05, 0x00, 0x03, 0x07, 0x01, 0x01
        /*0010*/ 	.byte	0x02, 0x03, 0x00, 0x00, 0x02, 0x06, 0x01, 0x00, 0x04, 0x0b, 0x08, 0x00, 0x09, 0x00, 0x00, 0x00
        /*0020*/ 	.byte	0x00, 0x00, 0x00, 0x00


//--------------------- .nv.info._Z7NaiveMMPKiS0_Pi --------------------------
	.section	.nv.info._Z7NaiveMMPKiS0_Pi,"",@"SHT_CUDA_INFO"
	.sectionflags	@""
	.align	4


	//----- nvinfo : EIATTR_CUDA_API_VERSION
	.align		4
        /*0000*/ 	.byte	0x04, 0x37
        /*0002*/ 	.short	(.L_7 - .L_6)
.L_6:
        /*0004*/ 	.word	0x00000082


	//----- nvinfo : EIATTR_KPARAM_INFO
	.align		4
.L_7:
        /*0008*/ 	.byte	0x04, 0x17
        /*000a*/ 	.short	(.L_9 - .L_8)
.L_8:
        /*000c*/ 	.word	0x00000000
        /*0010*/ 	.short	0x0002
        /*0012*/ 	.short	0x0010
        /*0014*/ 	.byte	0x00, 0xf5, 0x21, 0x00


	//----- nvinfo : EIATTR_KPARAM_INFO
	.align		4
.L_9:
        /*0018*/ 	.byte	0x04, 0x17
        /*001a*/ 	.short	(.L_11 - .L_10)
.L_10:
        /*001c*/ 	.word	0x00000000
        /*0020*/ 	.short	0x0001
        /*0022*/ 	.short	0x0008
        /*0024*/ 	.byte	0x00, 0xf5, 0x21, 0x00


	//----- nvinfo : EIATTR_KPARAM_INFO
	.align		4
.L_11:
        /*0028*/ 	.byte	0x04, 0x17
        /*002a*/ 	.short	(.L_13 - .L_12)
.L_12:
        /*002c*/ 	.word	0x00000000
        /*0030*/ 	.short	0x0000
        /*0032*/ 	.short	0x0000
        /*0034*/ 	.byte	0x00, 0xf5, 0x21, 0x00


	//----- nvinfo : EIATTR_SPARSE_MMA_MASK
	.align		4
.L_13:
        /*0038*/ 	.byte	0x03, 0x50
        /*003a*/ 	.short	0x0000


	//----- nvinfo : EIATTR_MAXREG_COUNT
	.align		4
        /*003c*/ 	.byte	0x03, 0x1b
        /*003e*/ 	.short	0x00ff


	//----- nvinfo : EIATTR_NUM_BARRIERS
	.align		4
        /*0040*/ 	.byte	0x02, 0x4c
        /*0042*/ 	.byte	0x01
	.zero		1


	//----- nvinfo : EIATTR_MERCURY_ISA_VERSION
	.align		4
        /*0044*/ 	.byte	0x03, 0x5f
        /*0046*/ 	.short	0x0101


	//----- nvinfo : EIATTR_VRC_CTA_INIT_COUNT
	.align		4
        /*0048*/ 	.byte	0x02, 0x4a
	.zero		1
	.zero		1


	//----- nvinfo : EIATTR_EXIT_INSTR_OFFSETS
	.align		4
        /*004c*/ 	.byte	0x04, 0x1c
        /*004e*/ 	.short	(.L_15 - .L_14)


	//   ....[0]....
.L_14:
        /*0050*/ 	.word	0x00000450


	//----- nvinfo : EIATTR_CBANK_PARAM_SIZE
	.align		4
.L_15:
        /*0054*/ 	.byte	0x03, 0x19
        /*0056*/ 	.short	0x0018


	//----- nvinfo : EIATTR_PARAM_CBANK
	.align		4
        /*0058*/ 	.byte	0x04, 0x0a
        /*005a*/ 	.short	(.L_17 - .L_16)
	.align		4
.L_16:
        /*005c*/ 	.word	index@(.nv.constant0._Z7NaiveMMPKiS0_Pi)
        /*0060*/ 	.short	0x0380
        /*0062*/ 	.short	0x0018


	//----- nvinfo : EIATTR_SW_WAR
	.align		4
.L_17:
        /*0064*/ 	.byte	0x04, 0x36
        /*0066*/ 	.short	(.L_19 - .L_18)
.L_18:
        /*0068*/ 	.word	0x00000008
.L_19:


//--------------------- .nv.callgraph             --------------------------
	.section	.nv.callgraph,"",@"SHT_CUDA_CALLGRAPH"
	.align	4
	.sectionentsize	8
	.align		4
        /*0000*/ 	.word	0x00000000
	.align		4
        /*0004*/ 	.word	0xffffffff
	.align		4
        /*0008*/ 	.word	0x00000000
	.align		4
        /*000c*/ 	.word	0xfffffffe
	.align		4
        /*0010*/ 	.word	0x00000000
	.align		4
        /*0014*/ 	.word	0xfffffffd
	.align		4
        /*0018*/ 	.word	0x00000000
	.align		4
        /*001c*/ 	.word	0xfffffffc


//--------------------- .text._Z7NaiveMMPKiS0_Pi  --------------------------
	.section	.text._Z7NaiveMMPKiS0_Pi,"ax",@progbits
	.align	128
        .global         _Z7NaiveMMPKiS0_Pi
        .type           _Z7NaiveMMPKiS0_Pi,@function
        .size           _Z7NaiveMMPKiS0_Pi,(.L_x_1 - _Z7NaiveMMPKiS0_Pi)
        .other          _Z7NaiveMMPKiS0_Pi,@"STO_CUDA_ENTRY STV_DEFAULT"
_Z7NaiveMMPKiS0_Pi:
.text._Z7NaiveMMPKiS0_Pi:
[----:B------:R-:W-:Y:S01]  /*0000*/  LDC R1, c[0x0][0x37c] ;  /* 0x0000df00ff017b82 */ /* 0x000fe20000000800 */
[----:B------:R-:W0:Y:S07]  /*0010*/  S2R R0, SR_TID.Y ;  /* 0x0000000000007919 */ /* 0x000e2e0000002200 */
[----:B------:R-:W1:Y:S01]  /*0020*/  LDC.64 R4, c[0x0][0x380] ;  /* 0x0000e000ff047b82 */ /* 0x000e620000000a00 */
[----:B------:R-:W2:Y:S01]  /*0030*/  LDCU.64 UR8, c[0x0][0x358] ;  /* 0x00006b00ff0877ac */ /* 0x000ea20008000a00 */
[----:B------:R-:W3:Y:S01]  /*0040*/  S2R R7, SR_CTAID.Y ;  /* 0x0000000000077919 */ /* 0x000ee20000002600 */
[----:B------:R-:W4:Y:S05]  /*0050*/  S2R R13, SR_CTAID.X ;  /* 0x00000000000d7919 */ /* 0x000f2a0000002500 */
[----:B------:R-:W5:Y:S01]  /*0060*/  LDC.64 R2, c[0x0][0x388] ;  /* 0x0000e200ff027b82 */ /* 0x000f620000000a00 */
[----:B------:R-:W4:Y:S01]  /*0070*/  S2R R19, SR_TID.X ;  /* 0x0000000000137919 */ /* 0x000f220000002100 */
[----:B0-----:R-:W-:-:S04]  /*0080*/  SHF.L.U32 R0, R0, 0x4, RZ ;  /* 0x0000000400007819 */ /* 0x001fc800000006ff */
[-C--:B---3--:R-:W-:Y:S02]  /*0090*/  LEA R12, R7, R0.reuse, 0x6 ;  /* 0x00000000070c7211 */ /* 0x088fe400078e30ff */
[-C--:B----4-:R-:W-:Y:S02]  /*00a0*/  LEA R13, R13, R19.reuse, 0x2 ;  /* 0x000000130d0d7211 */ /* 0x090fe400078e10ff */
[----:B------:R-:W-:Y:S02]  /*00b0*/  IADD3 R9, PT, PT, R12, R19, RZ ;  /* 0x000000130c097210 */ /* 0x000fe40007ffe0ff */
[----:B------:R-:W-:-:S03]  /*00c0*/  IADD3 R7, PT, PT, R13, R0, RZ ;  /* 0x000000000d077210 */ /* 0x000fc60007ffe0ff */
[----:B-1----:R-:W-:-:S04]  /*00d0*/  IMAD.WIDE.U32 R4, R9, 0x4, R4 ;  /* 0x0000000409047825 */ /* 0x002fc800078e0004 */
[----:B-----5:R-:W-:Y:S01]  /*00e0*/  IMAD.WIDE.U32 R8, R7, 0x4, R2 ;  /* 0x0000000407087825 */ /* 0x020fe200078e0002 */
[----:B--2---:R-:W2:Y:S04]  /*00f0*/  LDG.E R15, desc[UR8][R4.64] ;  /* 0x00000008040f7981 */ /* 0x004ea8000c1e1900 */
[----:B------:R0:W3:Y:S01]  /*0100*/  LDG.E R17, desc[UR8][R8.64] ;  /* 0x0000000808117981 */ /* 0x0000e2000c1e1900 */
[----:B------:R-:W1:Y:S01]  /*0110*/  S2UR UR6, SR_CgaCtaId ;  /* 0x00000000000679c3 */ /* 0x000e620000008800 */
[----:B------:R-:W-:Y:S01]  /*0120*/  UMOV UR4, 0x400 ;  /* 0x0000040000047882 */ /* 0x000fe20000000000 */
[----:B------:R-:W-:Y:S01]  /*0130*/  IADD3 R13, PT, PT, R13, R12, RZ ;  /* 0x0000000c0d0d7210 */ /* 0x000fe20007ffe0ff */
[----:B------:R-:W-:Y:S01]  /*0140*/  UIADD3 UR5, UPT, UPT, UR4, 0x40, URZ ;  /* 0x0000004004057890 */ /* 0x000fe2000fffe0ff */
[----:B------:R-:W-:-:S04]  /*0150*/  IADD3 R21, PT, PT, R7, 0x40, RZ ;  /* 0x0000004007157810 */ /* 0x000fc80007ffe0ff */
[----:B0-----:R-:W0:Y:S01]  /*0160*/  LDC.64 R8, c[0x0][0x390] ;  /* 0x0000e400ff087b82 */ /* 0x001e220000000a00 */
[----:B-1----:R-:W-:Y:S02]  /*0170*/  ULEA UR4, UR6, UR4, 0x18 ;  /* 0x0000000406047291 */ /* 0x002fe4000f8ec0ff */
[----:B------:R-:W-:-:S04]  /*0180*/  ULEA UR5, UR6, UR5, 0x18 ;  /* 0x0000000506057291 */ /* 0x000fc8000f8ec0ff */
[C---:B------:R-:W-:Y:S02]  /*0190*/  IADD3 R6, PT, PT, R0.reuse, UR4, RZ ;  /* 0x0000000400067c10 */ /* 0x040fe4000fffe0ff */
[----:B------:R-:W-:Y:S01]  /*01a0*/  LEA R11, R19, UR5, 0x2 ;  /* 0x00000005130b7c11 */ /* 0x000fe2000f8e10ff */
[----:B0-----:R-:W-:Y:S01]  /*01b0*/  IMAD.WIDE R8, R13, 0x4, R8 ;  /* 0x000000040d087825 */ /* 0x001fe200078e0208 */
[----:B------:R-:W-:Y:S02]  /*01c0*/  LEA R6, R19, R6, 0x2 ;  /* 0x0000000613067211 */ /* 0x000fe400078e10ff */
[----:B------:R-:W-:Y:S01]  /*01d0*/  IADD3 R10, PT, PT, R0, R11, RZ ;  /* 0x0000000b000a7210 */ /* 0x000fe20007ffe0ff */
[----:B------:R-:W-:Y:S02]  /*01e0*/  IMAD.WIDE.U32 R12, R21, 0x4, R2 ;  /* 0x00000004150c7825 */ /* 0x000fe400078e0002 */
[----:B--2---:R-:W-:Y:S04]  /*01f0*/  STS [R6], R15 ;  /* 0x0000000f06007388 */ /* 0x004fe80000000800 */
[----:B---3--:R-:W-:Y:S01]  /*0200*/  STS [R10], R17 ;  /* 0x000000110a007388 */ /* 0x008fe20000000800 */
[----:B------:R-:W-:Y:S06]  /*0210*/  BAR.SYNC.DEFER_BLOCKING 0x0 ;  /* 0x0000000000007b1d */ /* 0x000fec0000010000 */
[----:B------:R-:W-:Y:S04]  /*0220*/  LDS R14, [R0+UR4+0xc] ;  /* 0x00000c04000e7984 */ /* 0x000fe80008000800 */
[----:B------:R-:W0:Y:S02]  /*0230*/  LDS R19, [R11+0x30] ;  /* 0x000030000b137984 */ /* 0x000e240000000800 */
[----:B0-----:R-:W-:-:S05]  /*0240*/  IMAD R19, R14, R19, RZ ;  /* 0x000000130e137224 */ /* 0x001fca00078e02ff */
[----:B------:R-:W-:Y:S04]  /*0250*/  STG.E desc[UR8][R8.64], R19 ;  /* 0x0000001308007986 */ /* 0x000fe8000c101908 */
[----:B------:R-:W2:Y:S04]  /*0260*/  LDG.E R17, desc[UR8][R4.64+0x10] ;  /* 0x0000100804117981 */ /* 0x000ea8000c1e1900 */
[----:B------:R-:W3:Y:S01]  /*0270*/  LDG.E R13, desc[UR8][R12.64] ;  /* 0x000000080c0d7981 */ /* 0x000ee2000c1e1900 */
[----:B------:R-:W-:-:S03]  /*0280*/  IADD3 R23, PT, PT, R7, 0x80, RZ ;  /* 0x0000008007177810 */ /* 0x000fc60007ffe0ff */
[----:B--2---:R-:W-:Y:S04]  /*0290*/  STS [R6], R17 ;  /* 0x0000001106007388 */ /* 0x004fe80000000800 */
[----:B---3--:R-:W-:Y:S01]  /*02a0*/  STS [R10], R13 ;  /* 0x0000000d0a007388 */ /* 0x008fe20000000800 */
[----:B------:R-:W-:Y:S06]  /*02b0*/  BAR.SYNC.DEFER_BLOCKING 0x0 ;  /* 0x0000000000007b1d */ /* 0x000fec0000010000 */
[----:B------:R-:W-:Y:S04]  /*02c0*/  LDS R14, [R0+UR4+0xc] ;  /* 0x00000c04000e7984 */ /* 0x000fe80008000800 */
[----:B------:R-:W0:Y:S02]  /*02d0*/  LDS R15, [R11+0x30] ;  /* 0x000030000b0f7984 */ /* 0x000e240000000800 */
[----:B0-----:R-:W-:-:S02]  /*02e0*/  IMAD R21, R14, R15, RZ ;  /* 0x0000000f0e157224 */ /* 0x001fc400078e02ff */
[----:B------:R-:W-:-:S03]  /*02f0*/  IMAD.WIDE.U32 R14, R23, 0x4, R2 ;  /* 0x00000004170e7825 */ /* 0x000fc600078e0002 */
[----:B------:R-:W-:Y:S04]  /*0300*/  STG.E desc[UR8][R8.64], R21 ;  /* 0x0000001508007986 */ /* 0x000fe8000c101908 */
[----:B------:R-:W2:Y:S04]  /*0310*/  LDG.E R19, desc[UR8][R4.64+0x20] ;  /* 0x0000200804137981 */ /* 0x000ea8000c1e1900 */
[----:B------:R-:W3:Y:S01]  /*0320*/  LDG.E R15, desc[UR8][R14.64] ;  /* 0x000000080e0f7981 */ /* 0x000ee2000c1e1900 */
[----:B------:R-:W-:-:S05]  /*0330*/  IADD3 R7, PT, PT, R7, 0xc0, RZ ;  /* 0x000000c007077810 */ /* 0x000fca0007ffe0ff */
[----:B------:R-:W-:Y:S01]  /*0340*/  IMAD.WIDE.U32 R2, R7, 0x4, R2 ;  /* 0x0000000407027825 */ /* 0x000fe200078e0002 */
        /* <DEDUP_REMOVED lines=8> */
[----:B------:R-:W3:Y:S04]  /*03d0*/  LDG.E R3, desc[UR8][R2.64] ;  /* 0x0000000802037981 */ /* 0x000ee8000c1e1900 */
[----:B--2---:R-:W-:Y:S04]  /*03e0*/  STS [R6], R5 ;  /* 0x0000000506007388 */ /* 0x004fe80000000800 */
[----:B---3--:R-:W-:Y:S01]  /*03f0*/  STS [R10], R3 ;  /* 0x000000030a007388 */ /* 0x008fe20000000800 */
[----:B------:R-:W-:Y:S06]  /*0400*/  BAR.SYNC.DEFER_BLOCKING 0x0 ;  /* 0x0000000000007b1d */ /* 0x000fec0000010000 */
[----:B------:R-:W-:Y:S04]  /*0410*/  LDS R0, [R0+UR4+0xc] ;  /* 0x00000c0400007984 */ /* 0x000fe80008000800 */
[----:B------:R-:W0:Y:S02]  /*0420*/  LDS R11, [R11+0x30] ;  /* 0x000030000b0b7984 */ /* 0x000e240000000800 */
[----:B0-----:R-:W-:-:S05]  /*0430*/  IMAD R7, R0, R11, RZ ;  /* 0x0000000b00077224 */ /* 0x001fca00078e02ff */
[----:B------:R-:W-:Y:S01]  /*0440*/  STG.E desc[UR8][R8.64], R7 ;  /* 0x0000000708007986 */ /* 0x000fe2000c101908 */
[----:B------:R-:W-:Y:S05]  /*0450*/  EXIT ;  /* 0x000000000000794d */ /* 0x000fea0003800000 */
.L_x_0:
[----:B------:R-:W-:-:S00]  /*0460*/  BRA `(.L_x_0) ;  /* 0xfffffffc00fc7947 */ /* 0x000fc0000383ffff */
[----:B------:R-:W-:-:S00]  /*0470*/  NOP ;  /* 0x0000000000007918 */ /* 0x000fc00000000000 */
        /* <DEDUP_REMOVED lines=8> */
.L_x_1:


//--------------------- .nv.shared._Z7NaiveMMPKiS0_Pi --------------------------
	.section	.nv.shared._Z7NaiveMMPKiS0_Pi,"aw",@nobits
	.sectionflags	@""
	.align	4
.nv.shared._Z7NaiveMMPKiS0_Pi:
	.zero		1152


//--------------------- .nv.shared.reserved.0     --------------------------
	.section	.nv.shared.reserved.0,"aw",@nobits
	.weak		__nv_reservedSMEM_offset_0_alias
	.size		__nv_reservedSMEM_offset_0_alias, 0, 64
	.other		__nv_reservedSMEM_offset_0_alias,@"STO_CUDA_RESERVED_SHARED STV_DEFAULT"
__nv_reservedSMEM_offset_0_alias:
	.zero		0
	.zero		64


//--------------------- .nv.constant0._Z7NaiveMMPKiS0_Pi --------------------------
	.section	.nv.constant0._Z7NaiveMMPKiS0_Pi,"a",@progbits
	.sectionflags	@""
	.align	4
.nv.constant0._Z7NaiveMMPKiS0_Pi:
	.zero		920


//--------------------- SYMBOLS --------------------------

	.type		.nv.reservedSmem.offset0,@object
	.size		.nv.reservedSmem.offset0,0x4
	.type		.nv.reservedSmem.cap,@object
	.size		.nv.reservedSmem.cap,0x4
